	.headerflags	@"EF_CUDA_TEXMODE_UNIFIED EF_CUDA_64BIT_ADDRESS EF_CUDA_ACCELERATORS EF_CUDA_SM90 EF_CUDA_VIRTUAL_SM(EF_CUDA_SM90)"
	.elftype	@"ET_EXEC"


//--------------------- .nv.info                  --------------------------
	.section	.nv.info,"",@"SHT_CUDA_INFO"
	.align	4


	//----- nvinfo : EIATTR_REGCOUNT
	.align		4
        /*0000*/ 	.byte	0x04, 0x2f
        /*0002*/ 	.short	(.L_1 - .L_0)
	.align		4
.L_0:
        /*0004*/ 	.word	index@(triton_poi_fused_constant_pad_nd_0)
        /*0008*/ 	.word	0x0000000e


	//----- nvinfo : EIATTR_MIN_STACK_SIZE
	.align		4
.L_1:
        /*000c*/ 	.byte	0x04, 0x12
        /*000e*/ 	.short	(.L_3 - .L_2)
	.align		4
.L_2:
        /*0010*/ 	.word	index@(triton_poi_fused_constant_pad_nd_0)
        /*0014*/ 	.word	0x00000000


	//----- nvinfo : EIATTR_FRAME_SIZE
	.align		4
.L_3:
        /*0018*/ 	.byte	0x04, 0x11
        /*001a*/ 	.short	(.L_5 - .L_4)
	.align		4
.L_4:
        /*001c*/ 	.word	index@(triton_poi_fused_constant_pad_nd_0)
        /*0020*/ 	.word	0x00000000


	//----- nvinfo : EIATTR_MIN_STACK_SIZE
	.align		4
.L_5:
        /*0024*/ 	.byte	0x04, 0x12
        /*0026*/ 	.short	(.L_7 - .L_6)
	.align		4
.L_6:
        /*0028*/ 	.word	index@(triton_poi_fused_constant_pad_nd_0)
        /*002c*/ 	.word	0x00000000
.L_7:


//--------------------- .nv.info.triton_poi_fused_constant_pad_nd_0 --------------------------
	.section	.nv.info.triton_poi_fused_constant_pad_nd_0,"",@"SHT_CUDA_INFO"
	.sectionflags	@""
	.align	4


	//----- nvinfo : EIATTR_CUDA_API_VERSION
	.align		4
        /*0000*/ 	.byte	0x04, 0x37
        /*0002*/ 	.short	(.L_9 - .L_8)
.L_8:
        /*0004*/ 	.word	0x0000007c


	//----- nvinfo : EIATTR_KPARAM_INFO
	.align		4
.L_9:
        /*0008*/ 	.byte	0x04, 0x17
        /*000a*/ 	.short	(.L_11 - .L_10)
.L_10:
        /*000c*/ 	.word	0x00000000
        /*0010*/ 	.short	0x0002
        /*0012*/ 	.short	0x0010
        /*0014*/ 	.byte	0x00, 0xf0, 0x11, 0x00


	//----- nvinfo : EIATTR_KPARAM_INFO
	.align		4
.L_11:
        /*0018*/ 	.byte	0x04, 0x17
        /*001a*/ 	.short	(.L_13 - .L_12)
.L_12:
        /*001c*/ 	.word	0x00000000
        /*0020*/ 	.short	0x0001
        /*0022*/ 	.short	0x0008
        /*0024*/ 	.byte	0x00, 0xf4, 0x21, 0x00


	//----- nvinfo : EIATTR_KPARAM_INFO
	.align		4
.L_13:
        /*0028*/ 	.byte	0x04, 0x17
        /*002a*/ 	.short	(.L_15 - .L_14)
.L_14:
        /*002c*/ 	.word	0x00000000
        /*0030*/ 	.short	0x0000
        /*0032*/ 	.short	0x0000
        /*0034*/ 	.byte	0x00, 0xf4, 0x21, 0x00


	//----- nvinfo : EIATTR_SPARSE_MMA_MASK
	.align		4
.L_15:
        /*0038*/ 	.byte	0x03, 0x50
        /*003a*/ 	.short	0x0000


	//----- nvinfo : EIATTR_MAXREG_COUNT
	.align		4
        /*003c*/ 	.byte	0x03, 0x1b
        /*003e*/ 	.short	0x00ff


	//----- nvinfo : EIATTR_EXIT_INSTR_OFFSETS
	.align		4
        /*0040*/ 	.byte	0x04, 0x1c
        /*0042*/ 	.short	(.L_17 - .L_16)


	//   ....[0]....
.L_16:
        /*0044*/ 	.word	0x00000200


	//   ....[1]....
        /*0048*/ 	.word	0x00000220


	//----- nvinfo : EIATTR_REQNTID
	.align		4
.L_17:
        /*004c*/ 	.byte	0x04, 0x10
        /*004e*/ 	.short	(.L_19 - .L_18)
.L_18:
        /*0050*/ 	.word	0x00000080
        /*0054*/ 	.word	0x00000001
        /*0058*/ 	.word	0x00000001


	//----- nvinfo : EIATTR_CBANK_PARAM_SIZE
	.align		4
.L_19:
        /*005c*/ 	.byte	0x03, 0x19
        /*005e*/ 	.short	0x0014


	//----- nvinfo : EIATTR_PARAM_CBANK
	.align		4
        /*0060*/ 	.byte	0x04, 0x0a
        /*0062*/ 	.short	(.L_21 - .L_20)
	.align		4
.L_20:
        /*0064*/ 	.word	index@(.nv.constant0.triton_poi_fused_constant_pad_nd_0)
        /*0068*/ 	.short	0x0210
        /*006a*/ 	.short	0x0014


	//----- nvinfo : EIATTR_SW_WAR
	.align		4
.L_21:
        /*006c*/ 	.byte	0x04, 0x36
        /*006e*/ 	.short	(.L_23 - .L_22)
.L_22:
        /*0070*/ 	.word	0x00000008
.L_23:


//--------------------- .nv.callgraph             --------------------------
	.section	.nv.callgraph,"",@"SHT_CUDA_CALLGRAPH"
	.align	4
	.sectionentsize	8
	.align		4
        /*0000*/ 	.word	0x00000000
	.align		4
        /*0004*/ 	.word	0xffffffff
	.align		4
        /*0008*/ 	.word	0x00000000
	.align		4
        /*000c*/ 	.word	0xfffffffe
	.align		4
        /*0010*/ 	.word	0x00000000
	.align		4
        /*0014*/ 	.word	0xfffffffd
	.align		4
        /*0018*/ 	.word	0x00000000
	.align		4
        /*001c*/ 	.word	0xfffffffc


//--------------------- .text.triton_poi_fused_constant_pad_nd_0 --------------------------
	.section	.text.triton_poi_fused_constant_pad_nd_0,"ax",@progbits
	.align	128
        .global         triton_poi_fused_constant_pad_nd_0
        .type           triton_poi_fused_constant_pad_nd_0,@function
        .size           triton_poi_fused_constant_pad_nd_0,(.L_x_1 - triton_poi_fused_constant_pad_nd_0)
        .other          triton_poi_fused_constant_pad_nd_0,@"STO_CUDA_ENTRY STV_DEFAULT"
triton_poi_fused_constant_pad_nd_0:
.text.triton_poi_fused_constant_pad_nd_0:
[----:B------:R-:W0:Y:S02]  /*0000*/  LDC R1, c[0x0][0x28] ;  /* 0x00000a00ff017b82 */ /* 0x000e240000000800 */
[----:B------:R-:W1:Y:S01]  /*0010*/  S2R R0, SR_TID.X ;  /* 0x0000000000007919 */ /* 0x000e620000002100 */
[----:B------:R-:W2:Y:S01]  /*0020*/  LDC.64 R4, c[0x0][0x210] ;  /* 0x00008400ff047b82 */ /* 0x000ea20000000a00 */
[----:B------:R-:W-:Y:S01]  /*0030*/  HFMA2.MMA R8, -RZ, RZ, 0, 0 ;  /* 0x00000000ff087435 */ /* 0x000fe200000001ff */
[----:B------:R-:W-:Y:S01]  /*0040*/  ULDC.64 UR4, c[0x0][0x208] ;  /* 0x0000820000047ab9 */ /* 0x000fe20000000a00 */
[----:B------:R-:W3:Y:S01]  /*0050*/  S2R R9, SR_CTAID.X ;  /* 0x0000000000097919 */ /* 0x000ee20000002500 */
[----:B-1----:R-:W-:-:S05]  /*0060*/  IMAD.SHL.U32 R0, R0, 0x2, RZ ;  /* 0x0000000200007824 */ /* 0x002fca00078e00ff */
[----:B------:R-:W-:-:S05]  /*0070*/  LOP3.LUT R0, R0, 0xfe, RZ, 0xc0, !PT ;  /* 0x000000fe00007812 */ /* 0x000fca00078ec0ff */
[----:B---3--:R-:W-:-:S04]  /*0080*/  IMAD R9, R9, 0x100, R0 ;  /* 0x0000010009097824 */ /* 0x008fc800078e0200 */
[C---:B------:R-:W-:Y:S01]  /*0090*/  IMAD.HI R2, R9.reuse, 0x66666667, RZ ;  /* 0x6666666709027827 */ /* 0x040fe200078e02ff */
[----:B------:R-:W-:Y:S02]  /*00a0*/  IADD3 R0, R9, 0x1, RZ ;  /* 0x0000000109007810 */ /* 0x000fe40007ffe0ff */
[----:B------:R-:W-:Y:S02]  /*00b0*/  ISETP.GE.AND P2, PT, R9, 0x140, PT ;  /* 0x000001400900780c */ /* 0x000fe40003f46270 */
[----:B------:R-:W-:Y:S01]  /*00c0*/  SHF.R.S32.HI R3, RZ, 0x1, R2 ;  /* 0x00000001ff037819 */ /* 0x000fe20000011402 */
[----:B------:R-:W-:-:S03]  /*00d0*/  IMAD.HI R6, R0, 0x66666667, RZ ;  /* 0x6666666700067827 */ /* 0x000fc600078e02ff */
[----:B------:R-:W-:Y:S02]  /*00e0*/  LEA.HI R2, R2, R3, RZ, 0x1 ;  /* 0x0000000302027211 */ /* 0x000fe400078f08ff */
[----:B------:R-:W-:-:S03]  /*00f0*/  SHF.R.S32.HI R7, RZ, 0x1, R6 ;  /* 0x00000001ff077819 */ /* 0x000fc60000011406 */
[----:B------:R-:W-:Y:S01]  /*0100*/  IMAD R3, R2, -0x5, R9 ;  /* 0xfffffffb02037824 */ /* 0x000fe200078e0209 */
[----:B------:R-:W-:-:S03]  /*0110*/  LEA.HI R7, R6, R7, RZ, 0x1 ;  /* 0x0000000706077211 */ /* 0x000fc600078f08ff */
[----:B------:R-:W-:Y:S01]  /*0120*/  IMAD R11, R2, 0x4, R3 ;  /* 0x00000004020b7824 */ /* 0x000fe200078e0203 */
[----:B------:R-:W-:Y:S01]  /*0130*/  ISETP.LT.AND P0, PT, R3, 0x4, !P2 ;  /* 0x000000040300780c */ /* 0x000fe20005701270 */
[----:B------:R-:W-:Y:S02]  /*0140*/  IMAD R0, R7, -0x5, R0 ;  /* 0xfffffffb07007824 */ /* 0x000fe400078e0200 */
[----:B--2---:R-:W-:-:S03]  /*0150*/  IMAD.WIDE R2, R11, 0x4, R4 ;  /* 0x000000040b027825 */ /* 0x004fc600078e0204 */
[----:B------:R-:W-:Y:S02]  /*0160*/  ISETP.LT.AND P1, PT, R0, 0x4, !P2 ;  /* 0x000000040000780c */ /* 0x000fe40005721270 */
[----:B------:R-:W-:Y:S01]  /*0170*/  LEA R7, R7, R0, 0x2 ;  /* 0x0000000007077211 */ /* 0x000fe200078e10ff */
[----:B------:R-:W-:-:S04]  /*0180*/  IMAD.MOV.U32 R0, RZ, RZ, RZ ;  /* 0x000000ffff007224 */ /* 0x000fc800078e00ff */
[----:B------:R-:W-:Y:S02]  /*0190*/  IMAD.WIDE R4, R7, 0x4, R4 ;  /* 0x0000000407047825 */ /* 0x000fe400078e0204 */
[----:B------:R-:W2:Y:S01]  /*01a0*/  @P0 LDG.E R0, desc[UR4][R2.64] ;  /* 0x0000000402000981 */ /* 0x000ea2000c1e1900 */
[----:B------:R-:W1:Y:S03]  /*01b0*/  LDC.64 R6, c[0x0][0x218] ;  /* 0x00008600ff067b82 */ /* 0x000e660000000a00 */
[----:B------:R-:W3:Y:S01]  /*01c0*/  @P1 LDG.E R8, desc[UR4][R4.64] ;  /* 0x0000000404081981 */ /* 0x000ee2000c1e1900 */
[----:B-1----:R-:W-:Y:S01]  /*01d0*/  IMAD.WIDE R6, R9, 0x4, R6 ;  /* 0x0000000409067825 */ /* 0x002fe200078e0206 */
[----:B--2---:R-:W-:Y:S02]  /*01e0*/  SEL R10, R0, 0x3f800000, P0 ;  /* 0x3f800000000a7807 */ /* 0x004fe40000000000 */
[----:B---3--:R-:W-:Y:S01]  /*01f0*/  SEL R11, R8, 0x3f800000, P1 ;  /* 0x3f800000080b7807 */ /* 0x008fe20000800000 */
[----:B------:R-:W-:Y:S06]  /*0200*/  @P2 EXIT ;  /* 0x000000000000294d */ /* 0x000fec0003800000 */
[----:B------:R-:W-:Y:S01]  /*0210*/  STG.E.64 desc[UR4][R6.64], R10 ;  /* 0x0000000a06007986 */ /* 0x000fe2000c101b04 */
[----:B------:R-:W-:Y:S05]  /*0220*/  EXIT ;  /* 0x000000000000794d */ /* 0x000fea0003800000 */
.L_x_0:
[----:B------:R-:W-:-:S00]  /*0230*/  BRA `(.L_x_0) ;  /* 0xfffffffc00fc7947 */ /* 0x000fc0000383ffff */
[----:B------:R-:W-:-:S00]  /*0240*/  NOP ;  /* 0x0000000000007918 */ /* 0x000fc00000000000 */
        /* <DEDUP_REMOVED lines=11> */
.L_x_1:


//--------------------- .nv.constant0.triton_poi_fused_constant_pad_nd_0 --------------------------
	.section	.nv.constant0.triton_poi_fused_constant_pad_nd_0,"a",@progbits
	.sectionflags	@""
	.align	4
.nv.constant0.triton_poi_fused_constant_pad_nd_0:
	.zero		548
